	.headerflags	@"EF_CUDA_TEXMODE_UNIFIED EF_CUDA_64BIT_ADDRESS EF_CUDA_ACCELERATORS EF_CUDA_SM90 EF_CUDA_VIRTUAL_SM(EF_CUDA_SM90)"
	.elftype	@"ET_EXEC"


//--------------------- .nv.info                  --------------------------
	.section	.nv.info,"",@"SHT_CUDA_INFO"
	.align	4


	//----- nvinfo : EIATTR_REGCOUNT
	.align		4
        /*0000*/ 	.byte	0x04, 0x2f
        /*0002*/ 	.short	(.L_1 - .L_0)
	.align		4
.L_0:
        /*0004*/ 	.word	index@(triton_poi_fused_11)
        /*0008*/ 	.word	0x0000001f


	//----- nvinfo : EIATTR_MIN_STACK_SIZE
	.align		4
.L_1:
        /*000c*/ 	.byte	0x04, 0x12
        /*000e*/ 	.short	(.L_3 - .L_2)
	.align		4
.L_2:
        /*0010*/ 	.word	index@(triton_poi_fused_11)
        /*0014*/ 	.word	0x00000000


	//----- nvinfo : EIATTR_FRAME_SIZE
	.align		4
.L_3:
        /*0018*/ 	.byte	0x04, 0x11
        /*001a*/ 	.short	(.L_5 - .L_4)
	.align		4
.L_4:
        /*001c*/ 	.word	index@(triton_poi_fused_11)
        /*0020*/ 	.word	0x00000000


	//----- nvinfo : EIATTR_MIN_STACK_SIZE
	.align		4
.L_5:
        /*0024*/ 	.byte	0x04, 0x12
        /*0026*/ 	.short	(.L_7 - .L_6)
	.align		4
.L_6:
        /*0028*/ 	.word	index@(triton_poi_fused_11)
        /*002c*/ 	.word	0x00000000
.L_7:


//--------------------- .nv.info.triton_poi_fused_11 --------------------------
	.section	.nv.info.triton_poi_fused_11,"",@"SHT_CUDA_INFO"
	.sectionflags	@""
	.align	4


	//----- nvinfo : EIATTR_CUDA_API_VERSION
	.align		4
        /*0000*/ 	.byte	0x04, 0x37
        /*0002*/ 	.short	(.L_9 - .L_8)
.L_8:
        /*0004*/ 	.word	0x0000007c


	//----- nvinfo : EIATTR_KPARAM_INFO
	.align		4
.L_9:
        /*0008*/ 	.byte	0x04, 0x17
        /*000a*/ 	.short	(.L_11 - .L_10)
.L_10:
        /*000c*/ 	.word	0x00000000
        /*0010*/ 	.short	0x0003
        /*0012*/ 	.short	0x0014
        /*0014*/ 	.byte	0x00, 0xf0, 0x11, 0x00


	//----- nvinfo : EIATTR_KPARAM_INFO
	.align		4
.L_11:
        /*0018*/ 	.byte	0x04, 0x17
        /*001a*/ 	.short	(.L_13 - .L_12)
.L_12:
        /*001c*/ 	.word	0x00000000
        /*0020*/ 	.short	0x0002
        /*0022*/ 	.short	0x0010
        /*0024*/ 	.byte	0x00, 0xf0, 0x11, 0x00


	//----- nvinfo : EIATTR_KPARAM_INFO
	.align		4
.L_13:
        /*0028*/ 	.byte	0x04, 0x17
        /*002a*/ 	.short	(.L_15 - .L_14)
.L_14:
        /*002c*/ 	.word	0x00000000
        /*0030*/ 	.short	0x0001
        /*0032*/ 	.short	0x0008
        /*0034*/ 	.byte	0x00, 0xf4, 0x21, 0x00


	//----- nvinfo : EIATTR_KPARAM_INFO
	.align		4
.L_15:
        /*0038*/ 	.byte	0x04, 0x17
        /*003a*/ 	.short	(.L_17 - .L_16)
.L_16:
        /*003c*/ 	.word	0x00000000
        /*0040*/ 	.short	0x0000
        /*0042*/ 	.short	0x0000
        /*0044*/ 	.byte	0x00, 0xf4, 0x21, 0x00


	//----- nvinfo : EIATTR_SPARSE_MMA_MASK
	.align		4
.L_17:
        /*0048*/ 	.byte	0x03, 0x50
        /*004a*/ 	.short	0x0000


	//----- nvinfo : EIATTR_MAXREG_COUNT
	.align		4
        /*004c*/ 	.byte	0x03, 0x1b
        /*004e*/ 	.short	0x00ff


	//----- nvinfo : EIATTR_EXIT_INSTR_OFFSETS
	.align		4
        /*0050*/ 	.byte	0x04, 0x1c
        /*0052*/ 	.short	(.L_19 - .L_18)


	//   ....[0]....
.L_18:
        /*0054*/ 	.word	0x000005e0


	//   ....[1]....
        /*0058*/ 	.word	0x00000630


	//----- nvinfo : EIATTR_REQNTID
	.align		4
.L_19:
        /*005c*/ 	.byte	0x04, 0x10
        /*005e*/ 	.short	(.L_21 - .L_20)
.L_20:
        /*0060*/ 	.word	0x00000080
        /*0064*/ 	.word	0x00000001
        /*0068*/ 	.word	0x00000001


	//----- nvinfo : EIATTR_CBANK_PARAM_SIZE
	.align		4
.L_21:
        /*006c*/ 	.byte	0x03, 0x19
        /*006e*/ 	.short	0x0018


	//----- nvinfo : EIATTR_PARAM_CBANK
	.align		4
        /*0070*/ 	.byte	0x04, 0x0a
        /*0072*/ 	.short	(.L_23 - .L_22)
	.align		4
.L_22:
        /*0074*/ 	.word	index@(.nv.constant0.triton_poi_fused_11)
        /*0078*/ 	.short	0x0210
        /*007a*/ 	.short	0x0018


	//----- nvinfo : EIATTR_SW_WAR
	.align		4
.L_23:
        /*007c*/ 	.byte	0x04, 0x36
        /*007e*/ 	.short	(.L_25 - .L_24)
.L_24:
        /*0080*/ 	.word	0x00000008
.L_25:


//--------------------- .nv.callgraph             --------------------------
	.section	.nv.callgraph,"",@"SHT_CUDA_CALLGRAPH"
	.align	4
	.sectionentsize	8
	.align		4
        /*0000*/ 	.word	0x00000000
	.align		4
        /*0004*/ 	.word	0xffffffff
	.align		4
        /*0008*/ 	.word	0x00000000
	.align		4
        /*000c*/ 	.word	0xfffffffe
	.align		4
        /*0010*/ 	.word	0x00000000
	.align		4
        /*0014*/ 	.word	0xfffffffd
	.align		4
        /*0018*/ 	.word	0x00000000
	.align		4
        /*001c*/ 	.word	0xfffffffc


//--------------------- .text.triton_poi_fused_11 --------------------------
	.section	.text.triton_poi_fused_11,"ax",@progbits
	.sectionflags	@"SHF_BARRIERS=1"
	.align	128
        .global         triton_poi_fused_11
        .type           triton_poi_fused_11,@function
        .size           triton_poi_fused_11,(.L_x_1 - triton_poi_fused_11)
        .other          triton_poi_fused_11,@"STO_CUDA_ENTRY STV_DEFAULT"
triton_poi_fused_11:
.text.triton_poi_fused_11:
[----:B------:R-:W0:Y:S01]  /*0000*/  LDC R1, c[0x0][0x28] ;  /* 0x00000a00ff017b82 */ /* 0x000e220000000800 */
[----:B------:R-:W1:Y:S07]  /*0010*/  S2R R0, SR_CTAID.X ;  /* 0x0000000000007919 */ /* 0x000e6e0000002500 */
[----:B------:R-:W2:Y:S01]  /*0020*/  LDC.64 R14, c[0x0][0x210] ;  /* 0x00008400ff0e7b82 */ /* 0x000ea20000000a00 */
[----:B------:R-:W-:Y:S01]  /*0030*/  IMAD.MOV.U32 R19, RZ, RZ, RZ ;  /* 0x000000ffff137224 */ /* 0x000fe200078e00ff */
[----:B------:R-:W-:Y:S01]  /*0040*/  ULDC.64 UR6, c[0x0][0x208] ;  /* 0x0000820000067ab9 */ /* 0x000fe20000000a00 */
[----:B------:R-:W3:Y:S01]  /*0050*/  S2R R21, SR_TID.X ;  /* 0x0000000000157919 */ /* 0x000ee20000002100 */
[----:B------:R-:W4:Y:S01]  /*0060*/  S2R R18, SR_CTAID.Y ;  /* 0x0000000000127919 */ /* 0x000f220000002600 */
[----:B------:R-:W-:-:S02]  /*0070*/  IMAD.MOV.U32 R20, RZ, RZ, RZ ;  /* 0x000000ffff147224 */ /* 0x000fc400078e00ff */
[----:B-1----:R-:W-:Y:S01]  /*0080*/  IMAD.SHL.U32 R0, R0, 0x10, RZ ;  /* 0x0000001000007824 */ /* 0x002fe200078e00ff */
[----:B---3--:R-:W-:-:S04]  /*0090*/  SHF.R.U32.HI R17, RZ, 0x4, R21 ;  /* 0x00000004ff117819 */ /* 0x008fc80000011615 */
[----:B------:R-:W-:Y:S01]  /*00a0*/  LOP3.LUT R6, R0, 0xf, R21, 0xf8, !PT ;  /* 0x0000000f00067812 */ /* 0x000fe200078ef815 */
[----:B----4-:R-:W-:Y:S01]  /*00b0*/  IMAD.SHL.U32 R16, R18, 0x40, RZ ;  /* 0x0000004012107824 */ /* 0x010fe200078e00ff */
[----:B------:R-:W-:Y:S02]  /*00c0*/  SGXT.U32 R17, R17, 0x3 ;  /* 0x000000031111781a */ /* 0x000fe40000000000 */
[----:B------:R-:W-:Y:S02]  /*00d0*/  ISETP.GE.AND P0, PT, R6, 0x9, PT ;  /* 0x000000090600780c */ /* 0x000fe40003f06270 */
[----:B------:R-:W-:Y:S02]  /*00e0*/  LOP3.LUT R2, R16, R17, RZ, 0xfc, !PT ;  /* 0x0000001110027212 */ /* 0x000fe400078efcff */
[----:B------:R-:W-:Y:S02]  /*00f0*/  LOP3.LUT R3, R16, 0x8, R17, 0xfe, !PT ;  /* 0x0000000810037812 */ /* 0x000fe400078efe11 */
[----:B------:R-:W-:Y:S01]  /*0100*/  LOP3.LUT R4, R16, 0x10, R17, 0xfe, !PT ;  /* 0x0000001010047812 */ /* 0x000fe200078efe11 */
[--C-:B------:R-:W-:Y:S01]  /*0110*/  IMAD R27, R2, 0x9, R6.reuse ;  /* 0x00000009021b7824 */ /* 0x100fe200078e0206 */
        /* <DEDUP_REMOVED lines=9> */
[----:B------:R-:W-:-:S02]  /*01b0*/  IMAD R11, R11, 0x9, R6 ;  /* 0x000000090b0b7824 */ /* 0x000fc400078e0206 */
[--C-:B------:R-:W-:Y:S02]  /*01c0*/  IMAD R13, R13, 0x9, R6.reuse ;  /* 0x000000090d0d7824 */ /* 0x100fe400078e0206 */
[----:B------:R-:W-:Y:S02]  /*01d0*/  IMAD R23, R23, 0x9, R6 ;  /* 0x0000000917177824 */ /* 0x000fe400078e0206 */
[----:B--2---:R-:W-:-:S04]  /*01e0*/  IMAD.WIDE R26, R27, 0x4, R14 ;  /* 0x000000041b1a7825 */ /* 0x004fc800078e020e */
[--C-:B------:R-:W-:Y:S01]  /*01f0*/  IMAD.WIDE R2, R3, 0x4, R14.reuse ;  /* 0x0000000403027825 */ /* 0x100fe200078e020e */
[----:B------:R1:W2:Y:S01]  /*0200*/  @!P0 LDG.E.EL R19, desc[UR6][R26.64] ;  /* 0x000000061a138981 */ /* 0x0002a2000c2e1900 */
[----:B------:R-:W-:Y:S02]  /*0210*/  CS2R R24, SRZ ;  /* 0x0000000000187805 */ /* 0x000fe4000001ff00 */
[--C-:B------:R-:W-:Y:S01]  /*0220*/  IMAD.WIDE R4, R5, 0x4, R14.reuse ;  /* 0x0000000405047825 */ /* 0x100fe200078e020e */
[----:B------:R3:W4:Y:S03]  /*0230*/  @!P0 LDG.E.EL R20, desc[UR6][R2.64] ;  /* 0x0000000602148981 */ /* 0x000726000c2e1900 */
[----:B------:R-:W-:-:S04]  /*0240*/  IMAD.WIDE R6, R7, 0x4, R14 ;  /* 0x0000000407067825 */ /* 0x000fc800078e020e */
[----:B------:R-:W-:-:S04]  /*0250*/  IMAD.WIDE R8, R9, 0x4, R14 ;  /* 0x0000000409087825 */ /* 0x000fc800078e020e */
[----:B------:R-:W-:-:S04]  /*0260*/  IMAD.WIDE R10, R11, 0x4, R14 ;  /* 0x000000040b0a7825 */ /* 0x000fc800078e020e */
[--C-:B------:R-:W-:Y:S01]  /*0270*/  IMAD.WIDE R12, R13, 0x4, R14.reuse ;  /* 0x000000040d0c7825 */ /* 0x100fe200078e020e */
[----:B-1----:R-:W-:Y:S01]  /*0280*/  CS2R R26, SRZ ;  /* 0x00000000001a7805 */ /* 0x002fe2000001ff00 */
[----:B------:R-:W5:Y:S02]  /*0290*/  @!P0 LDG.E.EL R24, desc[UR6][R6.64] ;  /* 0x0000000606188981 */ /* 0x000f64000c2e1900 */
[----:B------:R-:W-:Y:S01]  /*02a0*/  IMAD.WIDE R14, R23, 0x4, R14 ;  /* 0x00000004170e7825 */ /* 0x000fe200078e020e */
[----:B------:R-:W-:Y:S01]  /*02b0*/  HFMA2.MMA R23, -RZ, RZ, 0, 0 ;  /* 0x00000000ff177435 */ /* 0x000fe200000001ff */
[----:B------:R-:W5:Y:S02]  /*02c0*/  @!P0 LDG.E.EL R25, desc[UR6][R10.64] ;  /* 0x000000060a198981 */ /* 0x000f64000c2e1900 */
[----:B------:R-:W-:Y:S02]  /*02d0*/  IMAD.MOV.U32 R22, RZ, RZ, RZ ;  /* 0x000000ffff167224 */ /* 0x000fe400078e00ff */
[----:B------:R-:W5:Y:S04]  /*02e0*/  @!P0 LDG.E.EL R27, desc[UR6][R12.64] ;  /* 0x000000060c1b8981 */ /* 0x000f68000c2e1900 */
[----:B------:R-:W5:Y:S04]  /*02f0*/  @!P0 LDG.E.EL R22, desc[UR6][R4.64] ;  /* 0x0000000604168981 */ /* 0x000f68000c2e1900 */
[----:B------:R1:W5:Y:S04]  /*0300*/  @!P0 LDG.E.EL R23, desc[UR6][R8.64] ;  /* 0x0000000608178981 */ /* 0x000368000c2e1900 */
[----:B------:R-:W5:Y:S01]  /*0310*/  @!P0 LDG.E.EL R26, desc[UR6][R14.64] ;  /* 0x000000060e1a8981 */ /* 0x000f62000c2e1900 */
[----:B------:R-:W1:Y:S01]  /*0320*/  S2UR UR5, SR_CgaCtaId ;  /* 0x00000000000579c3 */ /* 0x000e620000008800 */
[----:B---3--:R-:W-:Y:S01]  /*0330*/  IMAD.SHL.U32 R2, R21, 0x40, RZ ;  /* 0x0000004015027824 */ /* 0x008fe200078e00ff */
[----:B------:R-:W-:-:S04]  /*0340*/  UMOV UR4, 0x400 ;  /* 0x0000040000047882 */ /* 0x000fc80000000000 */
[----:B------:R-:W-:-:S04]  /*0350*/  LOP3.LUT R2, R2, 0x3c0, RZ, 0xc0, !PT ;  /* 0x000003c002027812 */ /* 0x000fc800078ec0ff */
[----:B------:R-:W-:Y:S01]  /*0360*/  LOP3.LUT R3, R2, R17, RZ, 0xfc, !PT ;  /* 0x0000001102037212 */ /* 0x000fe200078efcff */
[----:B01----:R-:W-:-:S06]  /*0370*/  UPRMT UR4, UR5, 0x654, UR4 ;  /* 0x0000065405047896 */ /* 0x003fcc0008000004 */
[----:B------:R-:W-:-:S05]  /*0380*/  LEA.HI R2, R2, UR4, RZ, 0x1e ;  /* 0x0000000402027c11 */ /* 0x000fca000f8ff0ff */
[----:B------:R-:W-:Y:S01]  /*0390*/  IMAD R28, R3, 0x4, R2 ;  /* 0x00000004031c7824 */ /* 0x000fe200078e0202 */
[C---:B------:R-:W-:Y:S01]  /*03a0*/  LOP3.LUT R2, R21.reuse, 0x70, RZ, 0xc0, !PT ;  /* 0x0000007015027812 */ /* 0x040fe200078ec0ff */
[----:B------:R-:W-:-:S03]  /*03b0*/  IMAD.SHL.U32 R21, R21, 0x4, RZ ;  /* 0x0000000415157824 */ /* 0x000fc600078e00ff */
[----:B------:R-:W-:Y:S02]  /*03c0*/  IADD3 R3, R2, UR4, RZ ;  /* 0x0000000402037c10 */ /* 0x000fe4000fffe0ff */
[----:B------:R-:W-:-:S05]  /*03d0*/  LOP3.LUT R8, R21, 0x1fc, RZ, 0xc0, !PT ;  /* 0x000001fc15087812 */ /* 0x000fca00078ec0ff */
[----:B------:R-:W-:Y:S01]  /*03e0*/  IMAD R4, R8, 0x4, R3 ;  /* 0x0000000408047824 */ /* 0x000fe200078e0203 */
[----:B------:R-:W-:Y:S02]  /*03f0*/  SHF.R.S32.HI R3, RZ, 0x19, R18 ;  /* 0x00000019ff037819 */ /* 0x000fe40000011412 */
[----:B------:R-:W-:Y:S02]  /*0400*/  LOP3.LUT R16, R16, 0x3c, R21, 0xf8, !PT ;  /* 0x0000003c10107812 */ /* 0x000fe400078ef815 */
[----:B------:R-:W-:-:S04]  /*0410*/  SGXT R3, R3, 0x1 ;  /* 0x000000010303781a */ /* 0x000fc80000000200 */
[----:B------:R-:W-:Y:S02]  /*0420*/  LEA.HI R9, R3, R16, RZ, 0x7 ;  /* 0x0000001003097211 */ /* 0x000fe400078f38ff */
[----:B------:R-:W0:Y:S02]  /*0430*/  LDC.64 R2, c[0x0][0x218] ;  /* 0x00008600ff027b82 */ /* 0x000e240000000a00 */
[----:B------:R-:W-:Y:S02]  /*0440*/  LOP3.LUT R11, R9, 0xffffff80, RZ, 0xc0, !PT ;  /* 0xffffff80090b7812 */ /* 0x000fe400078ec0ff */
[----:B------:R-:W-:Y:S02]  /*0450*/  SHF.R.S32.HI R10, RZ, 0x7, R9 ;  /* 0x00000007ff0a7819 */ /* 0x000fe40000011409 */
[----:B------:R-:W-:Y:S01]  /*0460*/  LOP3.LUT R9, R0, R17, RZ, 0xfc, !PT ;  /* 0x0000001100097212 */ /* 0x000fe200078efcff */
[----:B------:R-:W-:Y:S01]  /*0470*/  IMAD.IADD R11, R16, 0x1, -R11 ;  /* 0x00000001100b7824 */ /* 0x000fe200078e0a0b */
[----:B------:R-:W-:-:S02]  /*0480*/  LOP3.LUT R0, R0, 0x8, R17, 0xfe, !PT ;  /* 0x0000000800007812 */ /* 0x000fc400078efe11 */
[----:B------:R-:W-:Y:S01]  /*0490*/  LOP3.LUT R13, R8, 0x200, RZ, 0xfc, !PT ;  /* 0x00000200080d7812 */ /* 0x000fe200078efcff */
[----:B------:R-:W-:Y:S01]  /*04a0*/  IMAD R12, R10, 0x480, R11 ;  /* 0x000004800a0c7824 */ /* 0x000fe200078e020b */
[C---:B------:R-:W-:Y:S02]  /*04b0*/  ISETP.GE.AND P1, PT, R9.reuse, 0x9, PT ;  /* 0x000000090900780c */ /* 0x040fe40003f26270 */
[----:B------:R-:W-:Y:S01]  /*04c0*/  ISETP.GE.AND P0, PT, R0, 0x9, PT ;  /* 0x000000090000780c */ /* 0x000fe20003f06270 */
[----:B------:R-:W-:Y:S01]  /*04d0*/  IMAD R11, R9, 0x80, R12 ;  /* 0x00000080090b7824 */ /* 0x000fe200078e020c */
[----:B------:R-:W-:-:S04]  /*04e0*/  SHF.R.U32.HI R13, RZ, 0x2, R13 ;  /* 0x00000002ff0d7819 */ /* 0x000fc8000001160d */
[----:B------:R-:W-:Y:S01]  /*04f0*/  LOP3.LUT R13, R13, 0xf0, RZ, 0xc0, !PT ;  /* 0x000000f00d0d7812 */ /* 0x000fe200078ec0ff */
[----:B0-----:R-:W-:-:S03]  /*0500*/  IMAD.WIDE R10, R11, 0x4, R2 ;  /* 0x000000040b0a7825 */ /* 0x001fc600078e0202 */
[----:B------:R-:W-:-:S05]  /*0510*/  IADD3 R13, R13, UR4, RZ ;  /* 0x000000040d0d7c10 */ /* 0x000fca000fffe0ff */
[----:B------:R-:W-:Y:S01]  /*0520*/  IMAD R13, R8, 0x4, R13 ;  /* 0x00000004080d7824 */ /* 0x000fe200078e020d */
[----:B--2---:R-:W-:Y:S04]  /*0530*/  STS [R28], R19 ;  /* 0x000000131c007388 */ /* 0x004fe80000000800 */
[----:B----4-:R-:W-:Y:S04]  /*0540*/  STS [R28+0x20], R20 ;  /* 0x000020141c007388 */ /* 0x010fe80000000800 */
[----:B-----5:R-:W-:Y:S04]  /*0550*/  STS [R28+0x60], R24 ;  /* 0x000060181c007388 */ /* 0x020fe80000000800 */
[----:B------:R-:W-:Y:S04]  /*0560*/  STS [R28+0xa0], R25 ;  /* 0x0000a0191c007388 */ /* 0x000fe80000000800 */
[----:B------:R-:W-:Y:S04]  /*0570*/  STS [R28+0xc0], R27 ;  /* 0x0000c01b1c007388 */ /* 0x000fe80000000800 */
[----:B------:R-:W-:Y:S04]  /*0580*/  STS [R28+0x40], R22 ;  /* 0x000040161c007388 */ /* 0x000fe80000000800 */
[----:B------:R-:W-:Y:S04]  /*0590*/  STS [R28+0x80], R23 ;  /* 0x000080171c007388 */ /* 0x000fe80000000800 */
[----:B------:R-:W-:Y:S01]  /*05a0*/  STS [R28+0xe0], R26 ;  /* 0x0000e01a1c007388 */ /* 0x000fe20000000800 */
[----:B------:R-:W-:Y:S06]  /*05b0*/  BAR.SYNC.DEFER_BLOCKING 0x0 ;  /* 0x0000000000007b1d */ /* 0x000fec0000010000 */
[----:B------:R-:W0:Y:S04]  /*05c0*/  LDS.128 R4, [R4] ;  /* 0x0000000004047984 */ /* 0x000e280000000c00 */
[----:B0-----:R0:W-:Y:S02]  /*05d0*/  @!P1 STG.E.128 desc[UR6][R10.64], R4 ;  /* 0x000000040a009986 */ /* 0x0011e4000c101d06 */
[----:B0-----:R-:W-:Y:S05]  /*05e0*/  @P0 EXIT ;  /* 0x000000000000094d */ /* 0x001fea0003800000 */
[----:B0-----:R-:W0:Y:S01]  /*05f0*/  LDS.128 R8, [R13+0x800] ;  /* 0x000800000d087984 */ /* 0x001e220000000c00 */
[----:B------:R-:W-:-:S04]  /*0600*/  IMAD R5, R0, 0x80, R12 ;  /* 0x0000008000057824 */ /* 0x000fc800078e020c */
[----:B------:R-:W-:-:S05]  /*0610*/  IMAD.WIDE R2, R5, 0x4, R2 ;  /* 0x0000000405027825 */ /* 0x000fca00078e0202 */
[----:B0-----:R-:W-:Y:S01]  /*0620*/  STG.E.128 desc[UR6][R2.64], R8 ;  /* 0x0000000802007986 */ /* 0x001fe2000c101d06 */
[----:B------:R-:W-:Y:S05]  /*0630*/  EXIT ;  /* 0x000000000000794d */ /* 0x000fea0003800000 */
.L_x_0:
[----:B------:R-:W-:-:S00]  /*0640*/  BRA `(.L_x_0) ;  /* 0xfffffffc00fc7947 */ /* 0x000fc0000383ffff */
[----:B------:R-:W-:-:S00]  /*0650*/  NOP ;  /* 0x0000000000007918 */ /* 0x000fc00000000000 */
        /* <DEDUP_REMOVED lines=10> */
.L_x_1:


//--------------------- .nv.shared.triton_poi_fused_11 --------------------------
	.section	.nv.shared.triton_poi_fused_11,"aw",@nobits
	.sectionflags	@""
	.align	16
	.zero		1024


//--------------------- .nv.constant0.triton_poi_fused_11 --------------------------
	.section	.nv.constant0.triton_poi_fused_11,"a",@progbits
	.sectionflags	@""
	.align	4
.nv.constant0.triton_poi_fused_11:
	.zero		552
